//
// Generated by NVIDIA NVVM Compiler
//
// Compiler Build ID: CL-36424714
// Cuda compilation tools, release 13.0, V13.0.88
// Based on NVVM 20.0.0
//

.version 9.0
.target sm_100
.address_size 64

	// .globl	_Z7kernel4P5seq_s
.extern .func  (.param .b32 func_retval0) vprintf
(
	.param .b64 vprintf_param_0,
	.param .b64 vprintf_param_1
)
;
.global .align 1 .b8 $str[25] = {105, 100, 120, 58, 37, 100, 32, 103, 112, 117, 95, 115, 101, 113, 45, 62, 108, 101, 110, 58, 37, 100, 32, 10};
.global .align 1 .b8 $str$1[25] = {105, 100, 120, 58, 37, 100, 32, 103, 112, 117, 95, 115, 101, 113, 45, 62, 114, 97, 119, 58, 37, 100, 32, 10};

.visible .entry _Z7kernel4P5seq_s(
	.param .u64 .ptr .align 1 _Z7kernel4P5seq_s_param_0
)
{
	.local .align 8 .b8 	__local_depot0[8];
	.reg .b64 	%SP;
	.reg .b64 	%SPL;
	.reg .b32 	%r<10>;
	.reg .b64 	%rd<13>;

	mov.u64 	%SPL, __local_depot0;
	cvta.local.u64 	%SP, %SPL;
	ld.param.u64 	%rd1, [_Z7kernel4P5seq_s_param_0];
	cvta.to.global.u64 	%rd2, %rd1;
	add.u64 	%rd3, %SP, 0;
	add.u64 	%rd4, %SPL, 0;
	mov.u32 	%r1, %tid.x;
	mul.wide.u32 	%rd5, %r1, 16;
	add.s64 	%rd6, %rd2, %rd5;
	ld.global.u32 	%r2, [%rd6];
	st.local.v2.u32 	[%rd4], {%r1, %r2};
	mov.u64 	%rd7, $str;
	cvta.global.u64 	%rd8, %rd7;
	{ // callseq 0, 0
	.param .b64 param0;
	st.param.b64 	[param0], %rd8;
	.param .b64 param1;
	st.param.b64 	[param1], %rd3;
	.param .b32 retval0;
	call.uni (retval0), 
	vprintf, 
	(
	param0, 
	param1
	);
	ld.param.b32 	%r3, [retval0];
	} // callseq 0
	ld.global.u64 	%rd9, [%rd6+8];
	ld.u32 	%r5, [%rd9];
	st.local.v2.u32 	[%rd4], {%r1, %r5};
	mov.u64 	%rd10, $str$1;
	cvta.global.u64 	%rd11, %rd10;
	{ // callseq 1, 0
	.param .b64 param0;
	st.param.b64 	[param0], %rd11;
	.param .b64 param1;
	st.param.b64 	[param1], %rd3;
	.param .b32 retval0;
	call.uni (retval0), 
	vprintf, 
	(
	param0, 
	param1
	);
	ld.param.b32 	%r6, [retval0];
	} // callseq 1
	mul.lo.s32 	%r8, %r1, %r1;
	st.global.u32 	[%rd6], %r8;
	mul.lo.s32 	%r9, %r1, 10;
	ld.global.u64 	%rd12, [%rd6+8];
	st.u32 	[%rd12], %r9;
	ret;

}


// ===== COMPILED SASS (sm_100) =====

	.target	sm_100

	.elftype	@"ET_EXEC"


//--------------------- .note.nv.tkinfo           --------------------------
	.section	.note.nv.tkinfo,"",@"SHT_NOTE"
	.sectionflags	@"SHF_NOTE_NV_TKINFO"
	.tkinfo
        /*0018*/ 	.word	0x00000002
        /*0030*/ 	.string	""
        /*0030*/ 	.string	"ptxas"
        /*0030*/ 	.string	"Cuda compilation tools, release 13.0, V13.0.88"
        /*0030*/ 	.string	"Build cuda_13.0.r13.0/compiler.36424714_0"
        /*0030*/ 	.string	"-arch sm_100 -m 64 "



//--------------------- .note.nv.cuinfo           --------------------------
	.section	.note.nv.cuinfo,"",@"SHT_NOTE"
	.sectionflags	@"SHF_NOTE_NV_CUINFO"
        /*0018*/ 	.short	0x0002
        /*001a*/ 	.short	0x0064
        /*001c*/ 	.short	0x0082
	.zero		2


//--------------------- .nv.info                  --------------------------
	.section	.nv.info,"",@"SHT_CUDA_INFO"
	.align	4


	//----- nvinfo : EIATTR_REGCOUNT
	.align		4
        /*0000*/ 	.byte	0x04, 0x2f
        /*0002*/ 	.short	(.L_3 - .L_2)
	.align		4
.L_2:
        /*0004*/ 	.word	index@(_Z7kernel4P5seq_s)
        /*0008*/ 	.word	0x0000001a


	//----- nvinfo : EIATTR_FRAME_SIZE
	.align		4
.L_3:
        /*000c*/ 	.byte	0x04, 0x11
        /*000e*/ 	.short	(.L_5 - .L_4)
	.align		4
.L_4:
        /*0010*/ 	.word	index@(_Z7kernel4P5seq_s)
        /*0014*/ 	.word	0x00000008


	//----- nvinfo : EIATTR_MIN_STACK_SIZE
	.align		4
.L_5:
        /*0018*/ 	.byte	0x04, 0x12
        /*001a*/ 	.short	(.L_7 - .L_6)
	.align		4
.L_6:
        /*001c*/ 	.word	index@(_Z7kernel4P5seq_s)
        /*0020*/ 	.word	0x00000008
.L_7:


//--------------------- .nv.compat                --------------------------
	.section	.nv.compat,"",@"SHT_CUDA_COMPAT_INFO"
	.align	4
        /*0000*/ 	.byte	0x02, 0x09, 0x00, 0x00, 0x02, 0x02, 0x01, 0x00, 0x02, 0x05, 0x05, 0x00, 0x03, 0x07, 0x01, 0x01
        /*0010*/ 	.byte	0x02, 0x03, 0x00, 0x00, 0x02, 0x06, 0x01, 0x00, 0x04, 0x0b, 0x08, 0x00, 0x09, 0x00, 0x00, 0x00
        /*0020*/ 	.byte	0x00, 0x00, 0x00, 0x00


//--------------------- .nv.info._Z7kernel4P5seq_s --------------------------
	.section	.nv.info._Z7kernel4P5seq_s,"",@"SHT_CUDA_INFO"
	.sectionflags	@""
	.align	4


	//----- nvinfo : EIATTR_CUDA_API_VERSION
	.align		4
        /*0000*/ 	.byte	0x04, 0x37
        /*0002*/ 	.short	(.L_9 - .L_8)
.L_8:
        /*0004*/ 	.word	0x00000082


	//----- nvinfo : EIATTR_KPARAM_INFO
	.align		4
.L_9:
        /*0008*/ 	.byte	0x04, 0x17
        /*000a*/ 	.short	(.L_11 - .L_10)
.L_10:
        /*000c*/ 	.word	0x00000000
        /*0010*/ 	.short	0x0000
        /*0012*/ 	.short	0x0000
        /*0014*/ 	.byte	0x00, 0xf5, 0x21, 0x00


	//----- nvinfo : EIATTR_SPARSE_MMA_MASK
	.align		4
.L_11:
        /*0018*/ 	.byte	0x03, 0x50
        /*001a*/ 	.short	0x0000


	//----- nvinfo : EIATTR_MAXREG_COUNT
	.align		4
        /*001c*/ 	.byte	0x03, 0x1b
        /*001e*/ 	.short	0x00ff


	//----- nvinfo : EIATTR_EXTERNS
	.align		4
        /*0020*/ 	.byte	0x04, 0x0f
        /*0022*/ 	.short	(.L_13 - .L_12)


	//   ....[0]....
	.align		4
.L_12:
        /*0024*/ 	.word	index@(vprintf)


	//----- nvinfo : EIATTR_MERCURY_ISA_VERSION
	.align		4
.L_13:
        /*0028*/ 	.byte	0x03, 0x5f
        /*002a*/ 	.short	0x0101


	//----- nvinfo : EIATTR_VRC_CTA_INIT_COUNT
	.align		4
        /*002c*/ 	.byte	0x02, 0x4a
	.zero		1
	.zero		1


	//----- nvinfo : EIATTR_SYSCALL_OFFSETS
	.align		4
        /*0030*/ 	.byte	0x04, 0x46
        /*0032*/ 	.short	(.L_15 - .L_14)


	//   ....[0]....
.L_14:
        /*0034*/ 	.word	0x00000140


	//   ....[1]....
        /*0038*/ 	.word	0x000001f0


	//----- nvinfo : EIATTR_EXIT_INSTR_OFFSETS
	.align		4
.L_15:
        /*003c*/ 	.byte	0x04, 0x1c
        /*003e*/ 	.short	(.L_17 - .L_16)


	//   ....[0]....
.L_16:
        /*0040*/ 	.word	0x00000250


	//----- nvinfo : EIATTR_CBANK_PARAM_SIZE
	.align		4
.L_17:
        /*0044*/ 	.byte	0x03, 0x19
        /*0046*/ 	.short	0x0008


	//----- nvinfo : EIATTR_PARAM_CBANK
	.align		4
        /*0048*/ 	.byte	0x04, 0x0a
        /*004a*/ 	.short	(.L_19 - .L_18)
	.align		4
.L_18:
        /*004c*/ 	.word	index@(.nv.constant0._Z7kernel4P5seq_s)
        /*0050*/ 	.short	0x0380
        /*0052*/ 	.short	0x0008


	//----- nvinfo : EIATTR_SW_WAR
	.align		4
.L_19:
        /*0054*/ 	.byte	0x04, 0x36
        /*0056*/ 	.short	(.L_21 - .L_20)
.L_20:
        /*0058*/ 	.word	0x00000008
.L_21:


//--------------------- .nv.callgraph             --------------------------
	.section	.nv.callgraph,"",@"SHT_CUDA_CALLGRAPH"
	.align	4
	.sectionentsize	8
	.align		4
        /*0000*/ 	.word	0x00000000
	.align		4
        /*0004*/ 	.word	0xffffffff
	.align		4
        /*0008*/ 	.word	index@(_Z7kernel4P5seq_s)
	.align		4
        /*000c*/ 	.word	index@(vprintf)
	.align		4
        /*0010*/ 	.word	0x00000000
	.align		4
        /*0014*/ 	.word	0xfffffffe
	.align		4
        /*0018*/ 	.word	0x00000000
	.align		4
        /*001c*/ 	.word	0xfffffffd
	.align		4
        /*0020*/ 	.word	0x00000000
	.align		4
        /*0024*/ 	.word	0xfffffffc


//--------------------- .nv.constant4             --------------------------
	.section	.nv.constant4,"a",@progbits
	.align	8
	.align		8
.nv.constant4:
        /*0000*/ 	.dword	vprintf
	.align		8
        /*0008*/ 	.dword	$str
	.align		8
        /*0010*/ 	.dword	$str$1


//--------------------- .text._Z7kernel4P5seq_s   --------------------------
	.section	.text._Z7kernel4P5seq_s,"ax",@progbits
	.align	128
        .global         _Z7kernel4P5seq_s
        .type           _Z7kernel4P5seq_s,@function
        .size           _Z7kernel4P5seq_s,(.L_x_3 - _Z7kernel4P5seq_s)
        .other          _Z7kernel4P5seq_s,@"STO_CUDA_ENTRY STV_DEFAULT"
_Z7kernel4P5seq_s:
.text._Z7kernel4P5seq_s:
[----:B------:R-:W0:Y:S01]  /*0000*/  LDC R1, c[0x0][0x37c] ;  /* 0x0000df00ff017b82 */ /* 0x000e220000000800 */
[----:B------:R-:W1:Y:S07]  /*0010*/  S2R R2, SR_TID.X ;  /* 0x0000000000027919 */ /* 0x000e6e0000002100 */
[----:B------:R-:W1:Y:S01]  /*0020*/  LDC.64 R16, c[0x0][0x380] ;  /* 0x0000e000ff107b82 */ /* 0x000e620000000a00 */
[----:B------:R-:W2:Y:S01]  /*0030*/  LDCU.64 UR36, c[0x0][0x358] ;  /* 0x00006b00ff2477ac */ /* 0x000ea20008000a00 */
[----:B0-----:R-:W-:Y:S01]  /*0040*/  VIADD R1, R1, 0xfffffff8 ;  /* 0xfffffff801017836 */ /* 0x001fe20000000000 */
[----:B------:R-:W0:Y:S01]  /*0050*/  LDCU UR4, c[0x0][0x2f8] ;  /* 0x00005f00ff0477ac */ /* 0x000e220008000800 */
[----:B------:R-:W-:Y:S01]  /*0060*/  MOV R22, 0x0 ;  /* 0x0000000000167802 */ /* 0x000fe20000000f00 */
[----:B------:R-:W3:Y:S01]  /*0070*/  LDCU UR5, c[0x0][0x2fc] ;  /* 0x00005f80ff0577ac */ /* 0x000ee20008000800 */
[----:B------:R-:W4:Y:S01]  /*0080*/  LDCU.64 UR6, c[0x4][0x8] ;  /* 0x01000100ff0677ac */ /* 0x000f220008000a00 */
[----:B-1----:R-:W-:-:S05]  /*0090*/  IMAD.WIDE.U32 R16, R2, 0x10, R16 ;  /* 0x0000001002107825 */ /* 0x002fca00078e0010 */
[----:B--2---:R-:W2:Y:S01]  /*00a0*/  LDG.E R3, desc[UR36][R16.64] ;  /* 0x0000002410037981 */ /* 0x004ea2000c1e1900 */
[----:B------:R1:W1:Y:S01]  /*00b0*/  LDC.64 R8, c[0x4][R22] ;  /* 0x0100000016087b82 */ /* 0x0002620000000a00 */
[----:B0-----:R-:W-:Y:S01]  /*00c0*/  IADD3 R19, P0, PT, R1, UR4, RZ ;  /* 0x0000000401137c10 */ /* 0x001fe2000ff1e0ff */
[----:B----4-:R-:W-:Y:S01]  /*00d0*/  IMAD.U32 R5, RZ, RZ, UR7 ;  /* 0x00000007ff057e24 */ /* 0x010fe2000f8e00ff */
[----:B------:R-:W-:Y:S02]  /*00e0*/  MOV R4, UR6 ;  /* 0x0000000600047c02 */ /* 0x000fe40008000f00 */
[----:B------:R-:W-:Y:S01]  /*00f0*/  MOV R6, R19 ;  /* 0x0000001300067202 */ /* 0x000fe20000000f00 */
[----:B---3--:R-:W-:-:S04]  /*0100*/  IMAD.X R18, RZ, RZ, UR5, P0 ;  /* 0x00000005ff127e24 */ /* 0x008fc800080e06ff */
[----:B------:R-:W-:Y:S01]  /*0110*/  IMAD.MOV.U32 R7, RZ, RZ, R18 ;  /* 0x000000ffff077224 */ /* 0x000fe200078e0012 */
[----:B-12---:R0:W-:Y:S06]  /*0120*/  STL.64 [R1], R2 ;  /* 0x0000000201007387 */ /* 0x0061ec0000100a00 */
[----:B------:R-:W-:-:S07]  /*0130*/  LEPC R20, `(.L_x_0) ;  /* 0x000000001014794e */ /* 0x000fce0000000000 */
[----:B0-----:R-:W-:Y:S05]  /*0140*/  CALL.ABS.NOINC R8 ;  /* 0x0000000008007343 */ /* 0x001fea0003c00000 */
.L_x_0:
[----:B------:R-:W2:Y:S01]  /*0150*/  LDG.E.64 R8, desc[UR36][R16.64+0x8] ;  /* 0x0000082410087981 */ /* 0x000ea2000c1e1b00 */
[----:B------:R-:W0:Y:S03]  /*0160*/  LDCU.64 UR4, c[0x4][0x10] ;  /* 0x01000200ff0477ac */ /* 0x000e260008000a00 */
[----:B--2---:R-:W2:Y:S01]  /*0170*/  LD.E R3, desc[UR36][R8.64] ;  /* 0x0000002408037980 */ /* 0x004ea2000c101900 */
[----:B------:R-:W1:Y:S01]  /*0180*/  LDC.64 R22, c[0x4][R22] ;  /* 0x0100000016167b82 */ /* 0x000e620000000a00 */
[----:B0-----:R-:W-:Y:S01]  /*0190*/  MOV R4, UR4 ;  /* 0x0000000400047c02 */ /* 0x001fe20008000f00 */
[----:B------:R-:W-:Y:S01]  /*01a0*/  IMAD.U32 R5, RZ, RZ, UR5 ;  /* 0x00000005ff057e24 */ /* 0x000fe2000f8e00ff */
[----:B------:R-:W-:Y:S02]  /*01b0*/  MOV R6, R19 ;  /* 0x0000001300067202 */ /* 0x000fe40000000f00 */
[----:B------:R-:W-:Y:S01]  /*01c0*/  MOV R7, R18 ;  /* 0x0000001200077202 */ /* 0x000fe20000000f00 */
[----:B-12---:R0:W-:Y:S06]  /*01d0*/  STL.64 [R1], R2 ;  /* 0x0000000201007387 */ /* 0x0061ec0000100a00 */
[----:B------:R-:W-:-:S07]  /*01e0*/  LEPC R20, `(.L_x_1) ;  /* 0x000000001014794e */ /* 0x000fce0000000000 */
[----:B0-----:R-:W-:Y:S05]  /*01f0*/  CALL.ABS.NOINC R22 ;  /* 0x0000000016007343 */ /* 0x001fea0003c00000 */
.L_x_1:
[----:B------:R-:W2:Y:S01]  /*0200*/  LDG.E.64 R4, desc[UR36][R16.64+0x8] ;  /* 0x0000082410047981 */ /* 0x000ea2000c1e1b00 */
[C---:B------:R-:W-:Y:S02]  /*0210*/  IMAD R3, R2.reuse, R2, RZ ;  /* 0x0000000202037224 */ /* 0x040fe400078e02ff */
[----:B------:R-:W-:-:S03]  /*0220*/  IMAD R7, R2, 0xa, RZ ;  /* 0x0000000a02077824 */ /* 0x000fc600078e02ff */
[----:B------:R-:W-:Y:S04]  /*0230*/  STG.E desc[UR36][R16.64], R3 ;  /* 0x0000000310007986 */ /* 0x000fe8000c101924 */
[----:B--2---:R-:W-:Y:S01]  /*0240*/  ST.E desc[UR36][R4.64], R7 ;  /* 0x0000000704007985 */ /* 0x004fe2000c101924 */
[----:B------:R-:W-:Y:S05]  /*0250*/  EXIT ;  /* 0x000000000000794d */ /* 0x000fea0003800000 */
.L_x_2:
[----:B------:R-:W-:-:S00]  /*0260*/  BRA `(.L_x_2) ;  /* 0xfffffffc00fc7947 */ /* 0x000fc0000383ffff */
[----:B------:R-:W-:-:S00]  /*0270*/  NOP ;  /* 0x0000000000007918 */ /* 0x000fc00000000000 */
        /* <DEDUP_REMOVED lines=8> */
.L_x_3:


//--------------------- .nv.global.init           --------------------------
	.section	.nv.global.init,"aw",@progbits
.nv.global.init:
	.type		$str,@object
	.size		$str,($str$1 - $str)
$str:
        /*0000*/ 	.byte	0x69, 0x64, 0x78, 0x3a, 0x25, 0x64, 0x20, 0x67, 0x70, 0x75, 0x5f, 0x73, 0x65, 0x71, 0x2d, 0x3e
        /*0010*/ 	.byte	0x6c, 0x65, 0x6e, 0x3a, 0x25, 0x64, 0x20, 0x0a, 0x00
	.type		$str$1,@object
	.size		$str$1,(.L_1 - $str$1)
$str$1:
        /*0019*/ 	.byte	0x69, 0x64, 0x78, 0x3a, 0x25, 0x64, 0x20, 0x67, 0x70, 0x75, 0x5f, 0x73, 0x65, 0x71, 0x2d, 0x3e
        /*0029*/ 	.byte	0x72, 0x61, 0x77, 0x3a, 0x25, 0x64, 0x20, 0x0a, 0x00
.L_1:


//--------------------- .nv.shared.reserved.0     --------------------------
	.section	.nv.shared.reserved.0,"aw",@nobits
	.weak		__nv_reservedSMEM_offset_0_alias
	.size		__nv_reservedSMEM_offset_0_alias, 0, 64
	.other		__nv_reservedSMEM_offset_0_alias,@"STO_CUDA_RESERVED_SHARED STV_DEFAULT"
__nv_reservedSMEM_offset_0_alias:
	.zero		0
	.zero		64


//--------------------- .nv.constant0._Z7kernel4P5seq_s --------------------------
	.section	.nv.constant0._Z7kernel4P5seq_s,"a",@progbits
	.sectionflags	@""
	.align	4
.nv.constant0._Z7kernel4P5seq_s:
	.zero		904


//--------------------- SYMBOLS --------------------------

	.type		.nv.reservedSmem.offset0,@object
	.size		.nv.reservedSmem.offset0,0x4
	.type		vprintf,@function
